//
// Generated by NVIDIA NVVM Compiler
//
// Compiler Build ID: CL-36424714
// Cuda compilation tools, release 13.0, V13.0.88
// Based on NVVM 20.0.0
//

.version 9.0
.target sm_100
.address_size 64

	// .globl	_Z10printhellov
.extern .func  (.param .b32 func_retval0) vprintf
(
	.param .b64 vprintf_param_0,
	.param .b64 vprintf_param_1
)
;
.global .align 1 .b8 $str[26] = {72, 101, 108, 108, 111, 32, 102, 114, 111, 109, 32, 116, 104, 114, 101, 97, 100, 32, 110, 111, 58, 32, 37, 100, 10};

.visible .entry _Z10printhellov()
{
	.local .align 8 .b8 	__local_depot0[8];
	.reg .b64 	%SP;
	.reg .b64 	%SPL;
	.reg .b32 	%r<4>;
	.reg .b64 	%rd<5>;

	mov.u64 	%SPL, __local_depot0;
	cvta.local.u64 	%SP, %SPL;
	add.u64 	%rd1, %SP, 0;
	add.u64 	%rd2, %SPL, 0;
	mov.u32 	%r1, %tid.x;
	st.local.u32 	[%rd2], %r1;
	mov.u64 	%rd3, $str;
	cvta.global.u64 	%rd4, %rd3;
	{ // callseq 0, 0
	.param .b64 param0;
	st.param.b64 	[param0], %rd4;
	.param .b64 param1;
	st.param.b64 	[param1], %rd1;
	.param .b32 retval0;
	call.uni (retval0), 
	vprintf, 
	(
	param0, 
	param1
	);
	ld.param.b32 	%r2, [retval0];
	} // callseq 0
	ret;

}


// ===== COMPILED SASS (sm_100) =====

	.target	sm_100

	.elftype	@"ET_EXEC"


//--------------------- .note.nv.tkinfo           --------------------------
	.section	.note.nv.tkinfo,"",@"SHT_NOTE"
	.sectionflags	@"SHF_NOTE_NV_TKINFO"
	.tkinfo
        /*0018*/ 	.word	0x00000002
        /*0030*/ 	.string	""
        /*0030*/ 	.string	"ptxas"
        /*0030*/ 	.string	"Cuda compilation tools, release 13.0, V13.0.88"
        /*0030*/ 	.string	"Build cuda_13.0.r13.0/compiler.36424714_0"
        /*0030*/ 	.string	"-arch sm_100 -m 64 "



//--------------------- .note.nv.cuinfo           --------------------------
	.section	.note.nv.cuinfo,"",@"SHT_NOTE"
	.sectionflags	@"SHF_NOTE_NV_CUINFO"
        /*0018*/ 	.short	0x0002
        /*001a*/ 	.short	0x0064
        /*001c*/ 	.short	0x0082
	.zero		2


//--------------------- .nv.info                  --------------------------
	.section	.nv.info,"",@"SHT_CUDA_INFO"
	.align	4


	//----- nvinfo : EIATTR_REGCOUNT
	.align		4
        /*0000*/ 	.byte	0x04, 0x2f
        /*0002*/ 	.short	(.L_2 - .L_1)
	.align		4
.L_1:
        /*0004*/ 	.word	index@(_Z10printhellov)
        /*0008*/ 	.word	0x00000018


	//----- nvinfo : EIATTR_FRAME_SIZE
	.align		4
.L_2:
        /*000c*/ 	.byte	0x04, 0x11
        /*000e*/ 	.short	(.L_4 - .L_3)
	.align		4
.L_3:
        /*0010*/ 	.word	index@(_Z10printhellov)
        /*0014*/ 	.word	0x00000008


	//----- nvinfo : EIATTR_MIN_STACK_SIZE
	.align		4
.L_4:
        /*0018*/ 	.byte	0x04, 0x12
        /*001a*/ 	.short	(.L_6 - .L_5)
	.align		4
.L_5:
        /*001c*/ 	.word	index@(_Z10printhellov)
        /*0020*/ 	.word	0x00000008
.L_6:


//--------------------- .nv.compat                --------------------------
	.section	.nv.compat,"",@"SHT_CUDA_COMPAT_INFO"
	.align	4
        /*0000*/ 	.byte	0x02, 0x09, 0x00, 0x00, 0x02, 0x02, 0x01, 0x00, 0x02, 0x05, 0x05, 0x00, 0x03, 0x07, 0x01, 0x01
        /*0010*/ 	.byte	0x02, 0x03, 0x00, 0x00, 0x02, 0x06, 0x01, 0x00, 0x04, 0x0b, 0x08, 0x00, 0x09, 0x00, 0x00, 0x00
        /*0020*/ 	.byte	0x00, 0x00, 0x00, 0x00


//--------------------- .nv.info._Z10printhellov  --------------------------
	.section	.nv.info._Z10printhellov,"",@"SHT_CUDA_INFO"
	.sectionflags	@""
	.align	4


	//----- nvinfo : EIATTR_CUDA_API_VERSION
	.align		4
        /*0000*/ 	.byte	0x04, 0x37
        /*0002*/ 	.short	(.L_8 - .L_7)
.L_7:
        /*0004*/ 	.word	0x00000082


	//----- nvinfo : EIATTR_SPARSE_MMA_MASK
	.align		4
.L_8:
        /*0008*/ 	.byte	0x03, 0x50
        /*000a*/ 	.short	0x0000


	//----- nvinfo : EIATTR_MAXREG_COUNT
	.align		4
        /*000c*/ 	.byte	0x03, 0x1b
        /*000e*/ 	.short	0x00ff


	//----- nvinfo : EIATTR_EXTERNS
	.align		4
        /*0010*/ 	.byte	0x04, 0x0f
        /*0012*/ 	.short	(.L_10 - .L_9)


	//   ....[0]....
	.align		4
.L_9:
        /*0014*/ 	.word	index@(vprintf)


	//----- nvinfo : EIATTR_MERCURY_ISA_VERSION
	.align		4
.L_10:
        /*0018*/ 	.byte	0x03, 0x5f
        /*001a*/ 	.short	0x0101


	//----- nvinfo : EIATTR_VRC_CTA_INIT_COUNT
	.align		4
        /*001c*/ 	.byte	0x02, 0x4a
	.zero		1
	.zero		1


	//----- nvinfo : EIATTR_SYSCALL_OFFSETS
	.align		4
        /*0020*/ 	.byte	0x04, 0x46
        /*0022*/ 	.short	(.L_12 - .L_11)


	//   ....[0]....
.L_11:
        /*0024*/ 	.word	0x000000e0


	//----- nvinfo : EIATTR_EXIT_INSTR_OFFSETS
	.align		4
.L_12:
        /*0028*/ 	.byte	0x04, 0x1c
        /*002a*/ 	.short	(.L_14 - .L_13)


	//   ....[0]....
.L_13:
        /*002c*/ 	.word	0x000000f0


	//----- nvinfo : EIATTR_SW_WAR
	.align		4
.L_14:
        /*0030*/ 	.byte	0x04, 0x36
        /*0032*/ 	.short	(.L_16 - .L_15)
.L_15:
        /*0034*/ 	.word	0x00000008
.L_16:


//--------------------- .nv.callgraph             --------------------------
	.section	.nv.callgraph,"",@"SHT_CUDA_CALLGRAPH"
	.align	4
	.sectionentsize	8
	.align		4
        /*0000*/ 	.word	0x00000000
	.align		4
        /*0004*/ 	.word	0xffffffff
	.align		4
        /*0008*/ 	.word	index@(_Z10printhellov)
	.align		4
        /*000c*/ 	.word	index@(vprintf)
	.align		4
        /*0010*/ 	.word	0x00000000
	.align		4
        /*0014*/ 	.word	0xfffffffe
	.align		4
        /*0018*/ 	.word	0x00000000
	.align		4
        /*001c*/ 	.word	0xfffffffd
	.align		4
        /*0020*/ 	.word	0x00000000
	.align		4
        /*0024*/ 	.word	0xfffffffc


//--------------------- .nv.constant4             --------------------------
	.section	.nv.constant4,"a",@progbits
	.align	8
	.align		8
.nv.constant4:
        /*0000*/ 	.dword	vprintf
	.align		8
        /*0008*/ 	.dword	$str


//--------------------- .text._Z10printhellov     --------------------------
	.section	.text._Z10printhellov,"ax",@progbits
	.align	128
        .global         _Z10printhellov
        .type           _Z10printhellov,@function
        .size           _Z10printhellov,(.L_x_2 - _Z10printhellov)
        .other          _Z10printhellov,@"STO_CUDA_ENTRY STV_DEFAULT"
_Z10printhellov:
.text._Z10printhellov:
[----:B------:R-:W0:Y:S01]  /*0000*/  LDC R1, c[0x0][0x37c] ;  /* 0x0000df00ff017b82 */ /* 0x000e220000000800 */
[----:B------:R-:W1:Y:S01]  /*0010*/  S2R R8, SR_TID.X ;  /* 0x0000000000087919 */ /* 0x000e620000002100 */
[----:B0-----:R-:W-:Y:S01]  /*0020*/  VIADD R1, R1, 0xfffffff8 ;  /* 0xfffffff801017836 */ /* 0x001fe20000000000 */
[----:B------:R-:W-:Y:S01]  /*0030*/  MOV R0, 0x0 ;  /* 0x0000000000007802 */ /* 0x000fe20000000f00 */
[----:B------:R-:W0:Y:S04]  /*0040*/  LDCU UR4, c[0x0][0x2f8] ;  /* 0x00005f00ff0477ac */ /* 0x000e280008000800 */
[----:B------:R2:W3:Y:S01]  /*0050*/  LDC.64 R2, c[0x4][R0] ;  /* 0x0100000000027b82 */ /* 0x0004e20000000a00 */
[----:B------:R-:W4:Y:S01]  /*0060*/  LDCU.64 UR6, c[0x4][0x8] ;  /* 0x01000100ff0677ac */ /* 0x000f220008000a00 */
[----:B------:R-:W5:Y:S01]  /*0070*/  LDCU UR5, c[0x0][0x2fc] ;  /* 0x00005f80ff0577ac */ /* 0x000f620008000800 */
[----:B0-----:R-:W-:Y:S01]  /*0080*/  IADD3 R6, P0, PT, R1, UR4, RZ ;  /* 0x0000000401067c10 */ /* 0x001fe2000ff1e0ff */
[----:B----4-:R-:W-:Y:S01]  /*0090*/  IMAD.U32 R4, RZ, RZ, UR6 ;  /* 0x00000006ff047e24 */ /* 0x010fe2000f8e00ff */
[----:B------:R-:W-:-:S03]  /*00a0*/  MOV R5, UR7 ;  /* 0x0000000700057c02 */ /* 0x000fc60008000f00 */
[----:B-----5:R-:W-:Y:S01]  /*00b0*/  IMAD.X R7, RZ, RZ, UR5, P0 ;  /* 0x00000005ff077e24 */ /* 0x020fe200080e06ff */
[----:B-1----:R2:W-:Y:S07]  /*00c0*/  STL [R1], R8 ;  /* 0x0000000801007387 */ /* 0x0025ee0000100800 */
[----:B------:R-:W-:-:S07]  /*00d0*/  LEPC R20, `(.L_x_0) ;  /* 0x000000001014794e */ /* 0x000fce0000000000 */
[----:B--23--:R-:W-:Y:S05]  /*00e0*/  CALL.ABS.NOINC R2 ;  /* 0x0000000002007343 */ /* 0x00cfea0003c00000 */
.L_x_0:
[----:B------:R-:W-:Y:S05]  /*00f0*/  EXIT ;  /* 0x000000000000794d */ /* 0x000fea0003800000 */
.L_x_1:
[----:B------:R-:W-:-:S00]  /*0100*/  BRA `(.L_x_1) ;  /* 0xfffffffc00fc7947 */ /* 0x000fc0000383ffff */
[----:B------:R-:W-:-:S00]  /*0110*/  NOP ;  /* 0x0000000000007918 */ /* 0x000fc00000000000 */
        /* <DEDUP_REMOVED lines=14> */
.L_x_2:


//--------------------- .nv.global.init           --------------------------
	.section	.nv.global.init,"aw",@progbits
.nv.global.init:
	.type		$str,@object
	.size		$str,(.L_0 - $str)
$str:
        /*0000*/ 	.byte	0x48, 0x65, 0x6c, 0x6c, 0x6f, 0x20, 0x66, 0x72, 0x6f, 0x6d, 0x20, 0x74, 0x68, 0x72, 0x65, 0x61
        /*0010*/ 	.byte	0x64, 0x20, 0x6e, 0x6f, 0x3a, 0x20, 0x25, 0x64, 0x0a, 0x00
.L_0:


//--------------------- .nv.shared.reserved.0     --------------------------
	.section	.nv.shared.reserved.0,"aw",@nobits
	.weak		__nv_reservedSMEM_offset_0_alias
	.size		__nv_reservedSMEM_offset_0_alias, 0, 64
	.other		__nv_reservedSMEM_offset_0_alias,@"STO_CUDA_RESERVED_SHARED STV_DEFAULT"
__nv_reservedSMEM_offset_0_alias:
	.zero		0
	.zero		64


//--------------------- .nv.constant0._Z10printhellov --------------------------
	.section	.nv.constant0._Z10printhellov,"a",@progbits
	.sectionflags	@""
	.align	4
.nv.constant0._Z10printhellov:
	.zero		896


//--------------------- SYMBOLS --------------------------

	.type		.nv.reservedSmem.offset0,@object
	.size		.nv.reservedSmem.offset0,0x4
	.type		vprintf,@function
